	.headerflags	@"EF_CUDA_TEXMODE_UNIFIED EF_CUDA_64BIT_ADDRESS EF_CUDA_SM86 EF_CUDA_VIRTUAL_SM(EF_CUDA_SM86)"
	.elftype	@"ET_EXEC"


//--------------------- .nv.info                  --------------------------
	.section	.nv.info,"",@"SHT_CUDA_INFO"
	.align	4


	//----- nvinfo : EIATTR_REGCOUNT
	.align		4
        /*0000*/ 	.byte	0x04, 0x2f
        /*0002*/ 	.short	(.L_1 - .L_0)
	.align		4
.L_0:
        /*0004*/ 	.word	index@(triton_poi_fused_clone_5)
        /*0008*/ 	.word	0x00000012


	//----- nvinfo : EIATTR_FRAME_SIZE
	.align		4
.L_1:
        /*000c*/ 	.byte	0x04, 0x11
        /*000e*/ 	.short	(.L_3 - .L_2)
	.align		4
.L_2:
        /*0010*/ 	.word	index@(triton_poi_fused_clone_5)
        /*0014*/ 	.word	0x00000000


	//----- nvinfo : EIATTR_MIN_STACK_SIZE
	.align		4
.L_3:
        /*0018*/ 	.byte	0x04, 0x12
        /*001a*/ 	.short	(.L_5 - .L_4)
	.align		4
.L_4:
        /*001c*/ 	.word	index@(triton_poi_fused_clone_5)
        /*0020*/ 	.word	0x00000000
.L_5:


//--------------------- .nv.info.triton_poi_fused_clone_5 --------------------------
	.section	.nv.info.triton_poi_fused_clone_5,"",@"SHT_CUDA_INFO"
	.sectionflags	@""
	.align	4


	//----- nvinfo : EIATTR_CUDA_API_VERSION
	.align		4
        /*0000*/ 	.byte	0x04, 0x37
        /*0002*/ 	.short	(.L_7 - .L_6)
.L_6:
        /*0004*/ 	.word	0x00000080


	//----- nvinfo : EIATTR_SW2861232_WAR
	.align		4
.L_7:
        /*0008*/ 	.byte	0x01, 0x35
	.zero		2


	//----- nvinfo : EIATTR_PARAM_CBANK
	.align		4
        /*000c*/ 	.byte	0x04, 0x0a
        /*000e*/ 	.short	(.L_9 - .L_8)
	.align		4
.L_8:
        /*0010*/ 	.word	index@(.nv.constant0.triton_poi_fused_clone_5)
        /*0014*/ 	.short	0x0160
        /*0016*/ 	.short	0x0020


	//----- nvinfo : EIATTR_CBANK_PARAM_SIZE
	.align		4
.L_9:
        /*0018*/ 	.byte	0x03, 0x19
        /*001a*/ 	.short	0x0020


	//----- nvinfo : EIATTR_KPARAM_INFO
	.align		4
        /*001c*/ 	.byte	0x04, 0x17
        /*001e*/ 	.short	(.L_11 - .L_10)
.L_10:
        /*0020*/ 	.word	0x00000000
        /*0024*/ 	.short	0x0003
        /*0026*/ 	.short	0x0018
        /*0028*/ 	.byte	0x00, 0xf4, 0x21, 0x00


	//----- nvinfo : EIATTR_KPARAM_INFO
	.align		4
.L_11:
        /*002c*/ 	.byte	0x04, 0x17
        /*002e*/ 	.short	(.L_13 - .L_12)
.L_12:
        /*0030*/ 	.word	0x00000000
        /*0034*/ 	.short	0x0002
        /*0036*/ 	.short	0x0010
        /*0038*/ 	.byte	0x00, 0xf0, 0x11, 0x00


	//----- nvinfo : EIATTR_KPARAM_INFO
	.align		4
.L_13:
        /*003c*/ 	.byte	0x04, 0x17
        /*003e*/ 	.short	(.L_15 - .L_14)
.L_14:
        /*0040*/ 	.word	0x00000000
        /*0044*/ 	.short	0x0001
        /*0046*/ 	.short	0x0008
        /*0048*/ 	.byte	0x00, 0xf4, 0x21, 0x00


	//----- nvinfo : EIATTR_KPARAM_INFO
	.align		4
.L_15:
        /*004c*/ 	.byte	0x04, 0x17
        /*004e*/ 	.short	(.L_17 - .L_16)
.L_16:
        /*0050*/ 	.word	0x00000000
        /*0054*/ 	.short	0x0000
        /*0056*/ 	.short	0x0000
        /*0058*/ 	.byte	0x00, 0xf4, 0x21, 0x00


	//----- nvinfo : EIATTR_MAXREG_COUNT
	.align		4
.L_17:
        /*005c*/ 	.byte	0x03, 0x1b
        /*005e*/ 	.short	0x00ff


	//----- nvinfo : EIATTR_EXIT_INSTR_OFFSETS
	.align		4
        /*0060*/ 	.byte	0x04, 0x1c
        /*0062*/ 	.short	(.L_19 - .L_18)


	//   ....[0]....
.L_18:
        /*0064*/ 	.word	0x00000360


	//----- nvinfo : EIATTR_REQNTID
	.align		4
.L_19:
        /*0068*/ 	.byte	0x04, 0x10
        /*006a*/ 	.short	(.L_21 - .L_20)
.L_20:
        /*006c*/ 	.word	0x00000080
        /*0070*/ 	.word	0x00000001
        /*0074*/ 	.word	0x00000001
.L_21:


//--------------------- .nv.callgraph             --------------------------
	.section	.nv.callgraph,"",@"SHT_CUDA_CALLGRAPH"
	.align	4
	.sectionentsize	8
	.align		4
        /*0000*/ 	.word	0x00000000
	.align		4
        /*0004*/ 	.word	0xffffffff
	.align		4
        /*0008*/ 	.word	0x00000000
	.align		4
        /*000c*/ 	.word	0xfffffffe
	.align		4
        /*0010*/ 	.word	0x00000000
	.align		4
        /*0014*/ 	.word	0xfffffffd
	.align		4
        /*0018*/ 	.word	0x00000000
	.align		4
        /*001c*/ 	.word	0xfffffffc


//--------------------- .nv.rel.action            --------------------------
	.section	.nv.rel.action,"",@"SHT_CUDA_RELOCINFO"
	.align	8
	.sectionentsize	8
        /*0000*/ 	.byte	0x73, 0x00, 0x00, 0x00, 0x00, 0x00, 0x00, 0x00, 0x00, 0x00, 0x00, 0x11, 0x25, 0x00, 0x05, 0x36


//--------------------- .nv.constant0.triton_poi_fused_clone_5 --------------------------
	.section	.nv.constant0.triton_poi_fused_clone_5,"a",@progbits
	.sectionflags	@""
	.align	4
.nv.constant0.triton_poi_fused_clone_5:
	.zero		384


//--------------------- .text.triton_poi_fused_clone_5 --------------------------
	.section	.text.triton_poi_fused_clone_5,"ax",@progbits
	.sectioninfo	@"SHI_REGISTERS=18"
	.align	128
        .global         triton_poi_fused_clone_5
        .type           triton_poi_fused_clone_5,@function
        .size           triton_poi_fused_clone_5,(.L_x_1 - triton_poi_fused_clone_5)
        .other          triton_poi_fused_clone_5,@"STO_CUDA_ENTRY STV_DEFAULT"
triton_poi_fused_clone_5:
.text.triton_poi_fused_clone_5:
[----:B------:R-:W-:Y:S02]  /*0000*/  IMAD.MOV.U32 R1, RZ, RZ, c[0x0][0x28] ;  /* 0x00000a00ff017624 */ /* 0x000fe400078e00ff */
[----:B------:R-:W0:Y:S01]  /*0010*/  S2R R0, SR_TID.X ;  /* 0x0000000000007919 */ /* 0x000e220000002100 */
[----:B------:R-:W-:-:S03]  /*0020*/  ULDC.64 UR4, c[0x0][0x118] ;  /* 0x0000460000047ab9 */ /* 0x000fc60000000a00 */
[----:B------:R-:W1:Y:S01]  /*0030*/  S2R R5, SR_CTAID.X ;  /* 0x0000000000057919 */ /* 0x000e620000002500 */
[----:B0-----:R-:W-:Y:S01]  /*0040*/  IMAD.SHL.U32 R0, R0, 0x4, RZ ;  /* 0x0000000400007824 */ /* 0x001fe200078e00ff */
[----:B-1----:R-:W-:-:S04]  /*0050*/  SHF.R.S32.HI R3, RZ, 0x15, R5 ;  /* 0x00000015ff037819 */ /* 0x002fc80000011405 */
[----:B------:R-:W-:Y:S02]  /*0060*/  LOP3.LUT R0, R0, 0x1fc, RZ, 0xc0, !PT ;  /* 0x000001fc00007812 */ /* 0x000fe400078ec0ff */
[----:B------:R-:W-:-:S03]  /*0070*/  SGXT R3, R3, 0x1 ;  /* 0x000000010303781a */ /* 0x000fc60000000200 */
[----:B------:R-:W-:-:S04]  /*0080*/  IMAD R0, R5, 0x400, R0 ;  /* 0x0000040005007824 */ /* 0x000fc800078e0200 */
[C---:B------:R-:W-:Y:S01]  /*0090*/  IMAD.HI R8, R0.reuse, 0x1948b0fd, RZ ;  /* 0x1948b0fd00087827 */ /* 0x040fe200078e02ff */
[----:B------:R-:W-:Y:S02]  /*00a0*/  IADD3 R2, R0, 0x200, RZ ;  /* 0x0000020000027810 */ /* 0x000fe40007ffe0ff */
[C---:B------:R-:W-:Y:S02]  /*00b0*/  LEA.HI R4, R3.reuse, R0, RZ, 0x8 ;  /* 0x0000000003047211 */ /* 0x040fe400078f40ff */
[----:B------:R-:W-:Y:S01]  /*00c0*/  LEA.HI R5, R3, R2, RZ, 0x8 ;  /* 0x0000000203057211 */ /* 0x000fe200078f40ff */
[----:B------:R-:W-:Y:S01]  /*00d0*/  IMAD.HI R11, R2, 0x1948b0fd, RZ ;  /* 0x1948b0fd020b7827 */ /* 0x000fe200078e02ff */
[----:B------:R-:W-:Y:S02]  /*00e0*/  SHF.R.S32.HI R4, RZ, 0x8, R4 ;  /* 0x00000008ff047819 */ /* 0x000fe40000011404 */
[----:B------:R-:W-:Y:S02]  /*00f0*/  SHF.R.U32.HI R9, RZ, 0x1f, R8 ;  /* 0x0000001fff097819 */ /* 0x000fe40000011608 */
[----:B------:R-:W-:-:S02]  /*0100*/  SHF.R.S32.HI R6, RZ, 0x8, R5 ;  /* 0x00000008ff067819 */ /* 0x000fc40000011405 */
[C---:B------:R-:W-:Y:S01]  /*0110*/  LEA.HI R7, R3.reuse, R2, RZ, 0x5 ;  /* 0x0000000203077211 */ /* 0x040fe200078f28ff */
[----:B------:R-:W-:Y:S01]  /*0120*/  IMAD.HI R2, R4, 0x1948b0fd, RZ ;  /* 0x1948b0fd04027827 */ /* 0x000fe200078e02ff */
[----:B------:R-:W-:Y:S02]  /*0130*/  LEA.HI.SX32 R10, R8, R9, 0x13 ;  /* 0x00000009080a7211 */ /* 0x000fe400078f9aff */
[----:B------:R-:W-:Y:S01]  /*0140*/  SHF.R.U32.HI R12, RZ, 0x1f, R11 ;  /* 0x0000001fff0c7819 */ /* 0x000fe2000001160b */
[----:B------:R-:W-:Y:S01]  /*0150*/  IMAD.HI R8, R6, 0x1948b0fd, RZ ;  /* 0x1948b0fd06087827 */ /* 0x000fe200078e02ff */
[----:B------:R-:W-:Y:S02]  /*0160*/  LEA.HI R3, R3, R0, RZ, 0x5 ;  /* 0x0000000003037211 */ /* 0x000fe400078f28ff */
[----:B------:R-:W-:Y:S02]  /*0170*/  LEA.HI.SX32 R12, R11, R12, 0x13 ;  /* 0x0000000c0b0c7211 */ /* 0x000fe400078f9aff */
[----:B------:R-:W-:-:S02]  /*0180*/  LOP3.LUT R11, R3, 0xffffffe0, RZ, 0xc0, !PT ;  /* 0xffffffe0030b7812 */ /* 0x000fc400078ec0ff */
[----:B------:R-:W-:Y:S02]  /*0190*/  SHF.R.U32.HI R5, RZ, 0x1f, R2 ;  /* 0x0000001fff057819 */ /* 0x000fe40000011602 */
[----:B------:R-:W-:Y:S01]  /*01a0*/  SHF.R.U32.HI R9, RZ, 0x1f, R8 ;  /* 0x0000001fff097819 */ /* 0x000fe20000011608 */
[----:B------:R-:W-:Y:S01]  /*01b0*/  IMAD.IADD R11, R0, 0x1, -R11 ;  /* 0x00000001000b7824 */ /* 0x000fe200078e0a0b */
[----:B------:R-:W-:Y:S02]  /*01c0*/  SHF.R.S32.HI R3, RZ, 0x5, R3 ;  /* 0x00000005ff037819 */ /* 0x000fe40000011403 */
[----:B------:R-:W-:Y:S01]  /*01d0*/  SHF.R.S32.HI R7, RZ, 0x5, R7 ;  /* 0x00000005ff077819 */ /* 0x000fe20000011407 */
[--C-:B------:R-:W-:Y:S01]  /*01e0*/  IMAD R10, R10, 0x14400, R11.reuse ;  /* 0x000144000a0a7824 */ /* 0x100fe200078e020b */
[----:B------:R-:W-:Y:S01]  /*01f0*/  LEA.HI R5, R2, R5, RZ, 0x1b ;  /* 0x0000000502057211 */ /* 0x000fe200078fd8ff */
[----:B------:R-:W-:Y:S01]  /*0200*/  IMAD R12, R12, 0x14400, R11 ;  /* 0x000144000c0c7824 */ /* 0x000fe200078e020b */
[----:B------:R-:W-:-:S02]  /*0210*/  LEA.HI R9, R8, R9, RZ, 0x1b ;  /* 0x0000000908097211 */ /* 0x000fc400078fd8ff */
[----:B------:R-:W-:Y:S01]  /*0220*/  LEA.HI R2, R3, R3, RZ, 0x3 ;  /* 0x0000000303027211 */ /* 0x000fe200078f18ff */
[----:B------:R-:W-:Y:S01]  /*0230*/  IMAD R5, R5, -0x144, R4 ;  /* 0xfffffebc05057824 */ /* 0x000fe200078e0204 */
[----:B------:R-:W-:Y:S01]  /*0240*/  LEA.HI R8, R7, R7, RZ, 0x3 ;  /* 0x0000000707087211 */ /* 0x000fe200078f18ff */
[----:B------:R-:W-:Y:S01]  /*0250*/  IMAD R9, R9, -0x144, R6 ;  /* 0xfffffebc09097824 */ /* 0x000fe200078e0206 */
[----:B------:R-:W-:Y:S01]  /*0260*/  LOP3.LUT R2, R2, 0x1fffff8, RZ, 0xc0, !PT ;  /* 0x01fffff802027812 */ /* 0x000fe200078ec0ff */
[----:B------:R-:W-:Y:S01]  /*0270*/  IMAD R5, R5, 0x20, R10 ;  /* 0x0000002005057824 */ /* 0x000fe200078e020a */
[----:B------:R-:W-:Y:S01]  /*0280*/  LOP3.LUT R8, R8, 0x1fffff8, RZ, 0xc0, !PT ;  /* 0x01fffff808087812 */ /* 0x000fe200078ec0ff */
[----:B------:R-:W-:Y:S02]  /*0290*/  IMAD R9, R9, 0x20, R12 ;  /* 0x0000002009097824 */ /* 0x000fe400078e020c */
[----:B------:R-:W-:Y:S02]  /*02a0*/  IMAD.IADD R2, R3, 0x1, -R2 ;  /* 0x0000000103027824 */ /* 0x000fe400078e0a02 */
[----:B------:R-:W-:-:S02]  /*02b0*/  IMAD.IADD R8, R7, 0x1, -R8 ;  /* 0x0000000107087824 */ /* 0x000fc400078e0a08 */
[----:B------:R-:W-:Y:S02]  /*02c0*/  IMAD.MOV.U32 R7, RZ, RZ, 0x4 ;  /* 0x00000004ff077424 */ /* 0x000fe400078e00ff */
[----:B------:R-:W-:Y:S02]  /*02d0*/  IMAD R2, R2, 0x2880, R5 ;  /* 0x0000288002027824 */ /* 0x000fe400078e0205 */
[----:B------:R-:W-:Y:S02]  /*02e0*/  IMAD R4, R8, 0x2880, R9 ;  /* 0x0000288008047824 */ /* 0x000fe400078e0209 */
[----:B------:R-:W-:-:S04]  /*02f0*/  IMAD.WIDE R2, R2, R7, c[0x0][0x160] ;  /* 0x0000580002027625 */ /* 0x000fc800078e0207 */
[-C--:B------:R-:W-:Y:S01]  /*0300*/  IMAD.WIDE R4, R4, R7.reuse, c[0x0][0x160] ;  /* 0x0000580004047625 */ /* 0x080fe200078e0207 */
[----:B------:R-:W2:Y:S04]  /*0310*/  LDG.E.128 R8, [R2.64] ;  /* 0x0000000402087981 */ /* 0x000ea8000c1e1d00 */
[----:B------:R-:W3:Y:S01]  /*0320*/  LDG.E.128 R12, [R4.64] ;  /* 0x00000004040c7981 */ /* 0x000ee2000c1e1d00 */
[----:B------:R-:W-:-:S05]  /*0330*/  IMAD.WIDE R6, R0, R7, c[0x0][0x168] ;  /* 0x00005a0000067625 */ /* 0x000fca00078e0207 */
[----:B--2---:R-:W-:Y:S04]  /*0340*/  STG.E.128 [R6.64], R8 ;  /* 0x0000000806007986 */ /* 0x004fe8000c101d04 */
[----:B---3--:R-:W-:Y:S01]  /*0350*/  STG.E.128 [R6.64+0x800], R12 ;  /* 0x0008000c06007986 */ /* 0x008fe2000c101d04 */
[----:B------:R-:W-:Y:S05]  /*0360*/  EXIT ;  /* 0x000000000000794d */ /* 0x000fea0003800000 */
.L_x_0:
[----:B------:R-:W-:-:S00]  /*0370*/  BRA `(.L_x_0) ;  /* 0xfffffff000007947 */ /* 0x000fc0000383ffff */
[----:B------:R-:W-:-:S00]  /*0380*/  NOP ;  /* 0x0000000000007918 */ /* 0x000fc00000000000 */
[----:B------:R-:W-:-:S00]  /*0390*/  NOP ;  /* 0x0000000000007918 */ /* 0x000fc00000000000 */
[----:B------:R-:W-:-:S00]  /*03a0*/  NOP ;  /* 0x0000000000007918 */ /* 0x000fc00000000000 */
[----:B------:R-:W-:-:S00]  /*03b0*/  NOP ;  /* 0x0000000000007918 */ /* 0x000fc00000000000 */
[----:B------:R-:W-:-:S00]  /*03c0*/  NOP ;  /* 0x0000000000007918 */ /* 0x000fc00000000000 */
[----:B------:R-:W-:-:S00]  /*03d0*/  NOP ;  /* 0x0000000000007918 */ /* 0x000fc00000000000 */
[----:B------:R-:W-:-:S00]  /*03e0*/  NOP ;  /* 0x0000000000007918 */ /* 0x000fc00000000000 */
[----:B------:R-:W-:-:S00]  /*03f0*/  NOP ;  /* 0x0000000000007918 */ /* 0x000fc00000000000 */
.L_x_1:
